//
// Generated by NVIDIA NVVM Compiler
//
// Compiler Build ID: CL-36424714
// Cuda compilation tools, release 13.0, V13.0.88
// Based on NVVM 20.0.0
//

.version 9.0
.target sm_100
.address_size 64

	// .globl	_Z18countNumberInArrayPiS_
.extern .func  (.param .b32 func_retval0) vprintf
(
	.param .b64 vprintf_param_0,
	.param .b64 vprintf_param_1
)
;
.global .align 1 .b8 $str[5] = {37, 51, 100, 32};
.global .align 1 .b8 $str$1[2] = {10};

.visible .entry _Z18countNumberInArrayPiS_(
	.param .u64 .ptr .align 1 _Z18countNumberInArrayPiS__param_0,
	.param .u64 .ptr .align 1 _Z18countNumberInArrayPiS__param_1
)
{
	.local .align 8 .b8 	__local_depot0[8];
	.reg .b64 	%SP;
	.reg .b64 	%SPL;
	.reg .pred 	%p<2>;
	.reg .b32 	%r<138>;
	.reg .b64 	%rd<21>;

	mov.u64 	%SPL, __local_depot0;
	cvta.local.u64 	%SP, %SPL;
	ld.param.u64 	%rd4, [_Z18countNumberInArrayPiS__param_0];
	ld.param.u64 	%rd3, [_Z18countNumberInArrayPiS__param_1];
	cvta.to.global.u64 	%rd1, %rd4;
	add.u64 	%rd5, %SP, 0;
	add.u64 	%rd2, %SPL, 0;
	mov.u32 	%r6, %ctaid.x;
	mov.u32 	%r7, %ntid.x;
	mov.u32 	%r1, %tid.x;
	mad.lo.s32 	%r2, %r6, %r7, %r1;
	setp.gt.u32 	%p1, %r1, 15;
	@%p1 bra 	$L__BB0_2;
	shl.b32 	%r71, %r2, 4;
	mul.wide.s32 	%rd11, %r71, 4;
	add.s64 	%rd12, %rd1, %rd11;
	ld.global.u32 	%r72, [%rd12];
	st.local.u32 	[%rd2], %r1;
	mov.u64 	%rd13, $str;
	cvta.global.u64 	%rd14, %rd13;
	{ // callseq 16, 0
	.param .b64 param0;
	st.param.b64 	[param0], %rd14;
	.param .b64 param1;
	st.param.b64 	[param1], %rd5;
	.param .b32 retval0;
	call.uni (retval0), 
	vprintf, 
	(
	param0, 
	param1
	);
	ld.param.b32 	%r73, [retval0];
	} // callseq 16
	ld.global.u32 	%r75, [%rd12+4];
	add.s32 	%r76, %r75, %r72;
	st.local.u32 	[%rd2], %r1;
	{ // callseq 17, 0
	.param .b64 param0;
	st.param.b64 	[param0], %rd14;
	.param .b64 param1;
	st.param.b64 	[param1], %rd5;
	.param .b32 retval0;
	call.uni (retval0), 
	vprintf, 
	(
	param0, 
	param1
	);
	ld.param.b32 	%r77, [retval0];
	} // callseq 17
	ld.global.u32 	%r79, [%rd12+8];
	add.s32 	%r80, %r79, %r76;
	st.local.u32 	[%rd2], %r1;
	{ // callseq 18, 0
	.param .b64 param0;
	st.param.b64 	[param0], %rd14;
	.param .b64 param1;
	st.param.b64 	[param1], %rd5;
	.param .b32 retval0;
	call.uni (retval0), 
	vprintf, 
	(
	param0, 
	param1
	);
	ld.param.b32 	%r81, [retval0];
	} // callseq 18
	ld.global.u32 	%r83, [%rd12+12];
	add.s32 	%r84, %r83, %r80;
	st.local.u32 	[%rd2], %r1;
	{ // callseq 19, 0
	.param .b64 param0;
	st.param.b64 	[param0], %rd14;
	.param .b64 param1;
	st.param.b64 	[param1], %rd5;
	.param .b32 retval0;
	call.uni (retval0), 
	vprintf, 
	(
	param0, 
	param1
	);
	ld.param.b32 	%r85, [retval0];
	} // callseq 19
	ld.global.u32 	%r87, [%rd12+16];
	add.s32 	%r88, %r87, %r84;
	st.local.u32 	[%rd2], %r1;
	{ // callseq 20, 0
	.param .b64 param0;
	st.param.b64 	[param0], %rd14;
	.param .b64 param1;
	st.param.b64 	[param1], %rd5;
	.param .b32 retval0;
	call.uni (retval0), 
	vprintf, 
	(
	param0, 
	param1
	);
	ld.param.b32 	%r89, [retval0];
	} // callseq 20
	ld.global.u32 	%r91, [%rd12+20];
	add.s32 	%r92, %r91, %r88;
	st.local.u32 	[%rd2], %r1;
	{ // callseq 21, 0
	.param .b64 param0;
	st.param.b64 	[param0], %rd14;
	.param .b64 param1;
	st.param.b64 	[param1], %rd5;
	.param .b32 retval0;
	call.uni (retval0), 
	vprintf, 
	(
	param0, 
	param1
	);
	ld.param.b32 	%r93, [retval0];
	} // callseq 21
	ld.global.u32 	%r95, [%rd12+24];
	add.s32 	%r96, %r95, %r92;
	st.local.u32 	[%rd2], %r1;
	{ // callseq 22, 0
	.param .b64 param0;
	st.param.b64 	[param0], %rd14;
	.param .b64 param1;
	st.param.b64 	[param1], %rd5;
	.param .b32 retval0;
	call.uni (retval0), 
	vprintf, 
	(
	param0, 
	param1
	);
	ld.param.b32 	%r97, [retval0];
	} // callseq 22
	ld.global.u32 	%r99, [%rd12+28];
	add.s32 	%r100, %r99, %r96;
	st.local.u32 	[%rd2], %r1;
	{ // callseq 23, 0
	.param .b64 param0;
	st.param.b64 	[param0], %rd14;
	.param .b64 param1;
	st.param.b64 	[param1], %rd5;
	.param .b32 retval0;
	call.uni (retval0), 
	vprintf, 
	(
	param0, 
	param1
	);
	ld.param.b32 	%r101, [retval0];
	} // callseq 23
	ld.global.u32 	%r103, [%rd12+32];
	add.s32 	%r104, %r103, %r100;
	st.local.u32 	[%rd2], %r1;
	{ // callseq 24, 0
	.param .b64 param0;
	st.param.b64 	[param0], %rd14;
	.param .b64 param1;
	st.param.b64 	[param1], %rd5;
	.param .b32 retval0;
	call.uni (retval0), 
	vprintf, 
	(
	param0, 
	param1
	);
	ld.param.b32 	%r105, [retval0];
	} // callseq 24
	ld.global.u32 	%r107, [%rd12+36];
	add.s32 	%r108, %r107, %r104;
	st.local.u32 	[%rd2], %r1;
	{ // callseq 25, 0
	.param .b64 param0;
	st.param.b64 	[param0], %rd14;
	.param .b64 param1;
	st.param.b64 	[param1], %rd5;
	.param .b32 retval0;
	call.uni (retval0), 
	vprintf, 
	(
	param0, 
	param1
	);
	ld.param.b32 	%r109, [retval0];
	} // callseq 25
	ld.global.u32 	%r111, [%rd12+40];
	add.s32 	%r112, %r111, %r108;
	st.local.u32 	[%rd2], %r1;
	{ // callseq 26, 0
	.param .b64 param0;
	st.param.b64 	[param0], %rd14;
	.param .b64 param1;
	st.param.b64 	[param1], %rd5;
	.param .b32 retval0;
	call.uni (retval0), 
	vprintf, 
	(
	param0, 
	param1
	);
	ld.param.b32 	%r113, [retval0];
	} // callseq 26
	ld.global.u32 	%r115, [%rd12+44];
	add.s32 	%r116, %r115, %r112;
	st.local.u32 	[%rd2], %r1;
	{ // callseq 27, 0
	.param .b64 param0;
	st.param.b64 	[param0], %rd14;
	.param .b64 param1;
	st.param.b64 	[param1], %rd5;
	.param .b32 retval0;
	call.uni (retval0), 
	vprintf, 
	(
	param0, 
	param1
	);
	ld.param.b32 	%r117, [retval0];
	} // callseq 27
	ld.global.u32 	%r119, [%rd12+48];
	add.s32 	%r120, %r119, %r116;
	st.local.u32 	[%rd2], %r1;
	{ // callseq 28, 0
	.param .b64 param0;
	st.param.b64 	[param0], %rd14;
	.param .b64 param1;
	st.param.b64 	[param1], %rd5;
	.param .b32 retval0;
	call.uni (retval0), 
	vprintf, 
	(
	param0, 
	param1
	);
	ld.param.b32 	%r121, [retval0];
	} // callseq 28
	ld.global.u32 	%r123, [%rd12+52];
	add.s32 	%r124, %r123, %r120;
	st.local.u32 	[%rd2], %r1;
	{ // callseq 29, 0
	.param .b64 param0;
	st.param.b64 	[param0], %rd14;
	.param .b64 param1;
	st.param.b64 	[param1], %rd5;
	.param .b32 retval0;
	call.uni (retval0), 
	vprintf, 
	(
	param0, 
	param1
	);
	ld.param.b32 	%r125, [retval0];
	} // callseq 29
	ld.global.u32 	%r127, [%rd12+56];
	add.s32 	%r128, %r127, %r124;
	st.local.u32 	[%rd2], %r1;
	{ // callseq 30, 0
	.param .b64 param0;
	st.param.b64 	[param0], %rd14;
	.param .b64 param1;
	st.param.b64 	[param1], %rd5;
	.param .b32 retval0;
	call.uni (retval0), 
	vprintf, 
	(
	param0, 
	param1
	);
	ld.param.b32 	%r129, [retval0];
	} // callseq 30
	ld.global.u32 	%r131, [%rd12+60];
	add.s32 	%r137, %r131, %r128;
	st.local.u32 	[%rd2], %r1;
	{ // callseq 31, 0
	.param .b64 param0;
	st.param.b64 	[param0], %rd14;
	.param .b64 param1;
	st.param.b64 	[param1], %rd5;
	.param .b32 retval0;
	call.uni (retval0), 
	vprintf, 
	(
	param0, 
	param1
	);
	ld.param.b32 	%r132, [retval0];
	} // callseq 31
	mov.u64 	%rd16, $str$1;
	cvta.global.u64 	%rd17, %rd16;
	{ // callseq 32, 0
	.param .b64 param0;
	st.param.b64 	[param0], %rd17;
	.param .b64 param1;
	st.param.b64 	[param1], 0;
	.param .b32 retval0;
	call.uni (retval0), 
	vprintf, 
	(
	param0, 
	param1
	);
	ld.param.b32 	%r134, [retval0];
	} // callseq 32
	bra.uni 	$L__BB0_3;
$L__BB0_2:
	shl.b32 	%r8, %r2, 4;
	mul.wide.s32 	%rd6, %r8, 4;
	add.s64 	%rd7, %rd1, %rd6;
	ld.global.u32 	%r9, [%rd7];
	st.local.u32 	[%rd2], %r1;
	mov.u64 	%rd8, $str;
	cvta.global.u64 	%rd9, %rd8;
	{ // callseq 0, 0
	.param .b64 param0;
	st.param.b64 	[param0], %rd9;
	.param .b64 param1;
	st.param.b64 	[param1], %rd5;
	.param .b32 retval0;
	call.uni (retval0), 
	vprintf, 
	(
	param0, 
	param1
	);
	ld.param.b32 	%r10, [retval0];
	} // callseq 0
	ld.global.u32 	%r12, [%rd7+4];
	add.s32 	%r13, %r12, %r9;
	st.local.u32 	[%rd2], %r1;
	{ // callseq 1, 0
	.param .b64 param0;
	st.param.b64 	[param0], %rd9;
	.param .b64 param1;
	st.param.b64 	[param1], %rd5;
	.param .b32 retval0;
	call.uni (retval0), 
	vprintf, 
	(
	param0, 
	param1
	);
	ld.param.b32 	%r14, [retval0];
	} // callseq 1
	ld.global.u32 	%r16, [%rd7+8];
	add.s32 	%r17, %r16, %r13;
	st.local.u32 	[%rd2], %r1;
	{ // callseq 2, 0
	.param .b64 param0;
	st.param.b64 	[param0], %rd9;
	.param .b64 param1;
	st.param.b64 	[param1], %rd5;
	.param .b32 retval0;
	call.uni (retval0), 
	vprintf, 
	(
	param0, 
	param1
	);
	ld.param.b32 	%r18, [retval0];
	} // callseq 2
	ld.global.u32 	%r20, [%rd7+12];
	add.s32 	%r21, %r20, %r17;
	st.local.u32 	[%rd2], %r1;
	{ // callseq 3, 0
	.param .b64 param0;
	st.param.b64 	[param0], %rd9;
	.param .b64 param1;
	st.param.b64 	[param1], %rd5;
	.param .b32 retval0;
	call.uni (retval0), 
	vprintf, 
	(
	param0, 
	param1
	);
	ld.param.b32 	%r22, [retval0];
	} // callseq 3
	ld.global.u32 	%r24, [%rd7+16];
	add.s32 	%r25, %r24, %r21;
	st.local.u32 	[%rd2], %r1;
	{ // callseq 4, 0
	.param .b64 param0;
	st.param.b64 	[param0], %rd9;
	.param .b64 param1;
	st.param.b64 	[param1], %rd5;
	.param .b32 retval0;
	call.uni (retval0), 
	vprintf, 
	(
	param0, 
	param1
	);
	ld.param.b32 	%r26, [retval0];
	} // callseq 4
	ld.global.u32 	%r28, [%rd7+20];
	add.s32 	%r29, %r28, %r25;
	st.local.u32 	[%rd2], %r1;
	{ // callseq 5, 0
	.param .b64 param0;
	st.param.b64 	[param0], %rd9;
	.param .b64 param1;
	st.param.b64 	[param1], %rd5;
	.param .b32 retval0;
	call.uni (retval0), 
	vprintf, 
	(
	param0, 
	param1
	);
	ld.param.b32 	%r30, [retval0];
	} // callseq 5
	ld.global.u32 	%r32, [%rd7+24];
	add.s32 	%r33, %r32, %r29;
	st.local.u32 	[%rd2], %r1;
	{ // callseq 6, 0
	.param .b64 param0;
	st.param.b64 	[param0], %rd9;
	.param .b64 param1;
	st.param.b64 	[param1], %rd5;
	.param .b32 retval0;
	call.uni (retval0), 
	vprintf, 
	(
	param0, 
	param1
	);
	ld.param.b32 	%r34, [retval0];
	} // callseq 6
	ld.global.u32 	%r36, [%rd7+28];
	add.s32 	%r37, %r36, %r33;
	st.local.u32 	[%rd2], %r1;
	{ // callseq 7, 0
	.param .b64 param0;
	st.param.b64 	[param0], %rd9;
	.param .b64 param1;
	st.param.b64 	[param1], %rd5;
	.param .b32 retval0;
	call.uni (retval0), 
	vprintf, 
	(
	param0, 
	param1
	);
	ld.param.b32 	%r38, [retval0];
	} // callseq 7
	ld.global.u32 	%r40, [%rd7+32];
	add.s32 	%r41, %r40, %r37;
	st.local.u32 	[%rd2], %r1;
	{ // callseq 8, 0
	.param .b64 param0;
	st.param.b64 	[param0], %rd9;
	.param .b64 param1;
	st.param.b64 	[param1], %rd5;
	.param .b32 retval0;
	call.uni (retval0), 
	vprintf, 
	(
	param0, 
	param1
	);
	ld.param.b32 	%r42, [retval0];
	} // callseq 8
	ld.global.u32 	%r44, [%rd7+36];
	add.s32 	%r45, %r44, %r41;
	st.local.u32 	[%rd2], %r1;
	{ // callseq 9, 0
	.param .b64 param0;
	st.param.b64 	[param0], %rd9;
	.param .b64 param1;
	st.param.b64 	[param1], %rd5;
	.param .b32 retval0;
	call.uni (retval0), 
	vprintf, 
	(
	param0, 
	param1
	);
	ld.param.b32 	%r46, [retval0];
	} // callseq 9
	ld.global.u32 	%r48, [%rd7+40];
	add.s32 	%r49, %r48, %r45;
	st.local.u32 	[%rd2], %r1;
	{ // callseq 10, 0
	.param .b64 param0;
	st.param.b64 	[param0], %rd9;
	.param .b64 param1;
	st.param.b64 	[param1], %rd5;
	.param .b32 retval0;
	call.uni (retval0), 
	vprintf, 
	(
	param0, 
	param1
	);
	ld.param.b32 	%r50, [retval0];
	} // callseq 10
	ld.global.u32 	%r52, [%rd7+44];
	add.s32 	%r53, %r52, %r49;
	st.local.u32 	[%rd2], %r1;
	{ // callseq 11, 0
	.param .b64 param0;
	st.param.b64 	[param0], %rd9;
	.param .b64 param1;
	st.param.b64 	[param1], %rd5;
	.param .b32 retval0;
	call.uni (retval0), 
	vprintf, 
	(
	param0, 
	param1
	);
	ld.param.b32 	%r54, [retval0];
	} // callseq 11
	ld.global.u32 	%r56, [%rd7+48];
	add.s32 	%r57, %r56, %r53;
	st.local.u32 	[%rd2], %r1;
	{ // callseq 12, 0
	.param .b64 param0;
	st.param.b64 	[param0], %rd9;
	.param .b64 param1;
	st.param.b64 	[param1], %rd5;
	.param .b32 retval0;
	call.uni (retval0), 
	vprintf, 
	(
	param0, 
	param1
	);
	ld.param.b32 	%r58, [retval0];
	} // callseq 12
	ld.global.u32 	%r60, [%rd7+52];
	add.s32 	%r61, %r60, %r57;
	st.local.u32 	[%rd2], %r1;
	{ // callseq 13, 0
	.param .b64 param0;
	st.param.b64 	[param0], %rd9;
	.param .b64 param1;
	st.param.b64 	[param1], %rd5;
	.param .b32 retval0;
	call.uni (retval0), 
	vprintf, 
	(
	param0, 
	param1
	);
	ld.param.b32 	%r62, [retval0];
	} // callseq 13
	ld.global.u32 	%r64, [%rd7+56];
	add.s32 	%r65, %r64, %r61;
	st.local.u32 	[%rd2], %r1;
	{ // callseq 14, 0
	.param .b64 param0;
	st.param.b64 	[param0], %rd9;
	.param .b64 param1;
	st.param.b64 	[param1], %rd5;
	.param .b32 retval0;
	call.uni (retval0), 
	vprintf, 
	(
	param0, 
	param1
	);
	ld.param.b32 	%r66, [retval0];
	} // callseq 14
	ld.global.u32 	%r68, [%rd7+60];
	add.s32 	%r137, %r68, %r65;
	st.local.u32 	[%rd2], %r1;
	{ // callseq 15, 0
	.param .b64 param0;
	st.param.b64 	[param0], %rd9;
	.param .b64 param1;
	st.param.b64 	[param1], %rd5;
	.param .b32 retval0;
	call.uni (retval0), 
	vprintf, 
	(
	param0, 
	param1
	);
	ld.param.b32 	%r69, [retval0];
	} // callseq 15
$L__BB0_3:
	cvta.to.global.u64 	%rd18, %rd3;
	mul.wide.s32 	%rd19, %r2, 4;
	add.s64 	%rd20, %rd18, %rd19;
	atom.global.add.u32 	%r136, [%rd20], %r137;
	ret;

}


// ===== COMPILED SASS (sm_100) =====

	.target	sm_100

	.elftype	@"ET_EXEC"


//--------------------- .note.nv.tkinfo           --------------------------
	.section	.note.nv.tkinfo,"",@"SHT_NOTE"
	.sectionflags	@"SHF_NOTE_NV_TKINFO"
	.tkinfo
        /*0018*/ 	.word	0x00000002
        /*0030*/ 	.string	""
        /*0030*/ 	.string	"ptxas"
        /*0030*/ 	.string	"Cuda compilation tools, release 13.0, V13.0.88"
        /*0030*/ 	.string	"Build cuda_13.0.r13.0/compiler.36424714_0"
        /*0030*/ 	.string	"-arch sm_100 -m 64 "



//--------------------- .note.nv.cuinfo           --------------------------
	.section	.note.nv.cuinfo,"",@"SHT_NOTE"
	.sectionflags	@"SHF_NOTE_NV_CUINFO"
        /*0018*/ 	.short	0x0002
        /*001a*/ 	.short	0x0064
        /*001c*/ 	.short	0x0082
	.zero		2


//--------------------- .nv.info                  --------------------------
	.section	.nv.info,"",@"SHT_CUDA_INFO"
	.align	4


	//----- nvinfo : EIATTR_REGCOUNT
	.align		4
        /*0000*/ 	.byte	0x04, 0x2f
        /*0002*/ 	.short	(.L_3 - .L_2)
	.align		4
.L_2:
        /*0004*/ 	.word	index@(_Z18countNumberInArrayPiS_)
        /*0008*/ 	.word	0x0000001d


	//----- nvinfo : EIATTR_FRAME_SIZE
	.align		4
.L_3:
        /*000c*/ 	.byte	0x04, 0x11
        /*000e*/ 	.short	(.L_5 - .L_4)
	.align		4
.L_4:
        /*0010*/ 	.word	index@(_Z18countNumberInArrayPiS_)
        /*0014*/ 	.word	0x00000008


	//----- nvinfo : EIATTR_MIN_STACK_SIZE
	.align		4
.L_5:
        /*0018*/ 	.byte	0x04, 0x12
        /*001a*/ 	.short	(.L_7 - .L_6)
	.align		4
.L_6:
        /*001c*/ 	.word	index@(_Z18countNumberInArrayPiS_)
        /*0020*/ 	.word	0x00000008
.L_7:


//--------------------- .nv.compat                --------------------------
	.section	.nv.compat,"",@"SHT_CUDA_COMPAT_INFO"
	.align	4
        /*0000*/ 	.byte	0x02, 0x09, 0x00, 0x00, 0x02, 0x02, 0x01, 0x00, 0x02, 0x05, 0x05, 0x00, 0x03, 0x07, 0x01, 0x01
        /*0010*/ 	.byte	0x02, 0x03, 0x00, 0x00, 0x02, 0x06, 0x01, 0x00, 0x04, 0x0b, 0x08, 0x00, 0x09, 0x00, 0x00, 0x00
        /*0020*/ 	.byte	0x00, 0x00, 0x00, 0x00


//--------------------- .nv.info._Z18countNumberInArrayPiS_ --------------------------
	.section	.nv.info._Z18countNumberInArrayPiS_,"",@"SHT_CUDA_INFO"
	.sectionflags	@""
	.align	4


	//----- nvinfo : EIATTR_CUDA_API_VERSION
	.align		4
        /*0000*/ 	.byte	0x04, 0x37
        /*0002*/ 	.short	(.L_9 - .L_8)
.L_8:
        /*0004*/ 	.word	0x00000082


	//----- nvinfo : EIATTR_KPARAM_INFO
	.align		4
.L_9:
        /*0008*/ 	.byte	0x04, 0x17
        /*000a*/ 	.short	(.L_11 - .L_10)
.L_10:
        /*000c*/ 	.word	0x00000000
        /*0010*/ 	.short	0x0001
        /*0012*/ 	.short	0x0008
        /*0014*/ 	.byte	0x00, 0xf5, 0x21, 0x00


	//----- nvinfo : EIATTR_KPARAM_INFO
	.align		4
.L_11:
        /*0018*/ 	.byte	0x04, 0x17
        /*001a*/ 	.short	(.L_13 - .L_12)
.L_12:
        /*001c*/ 	.word	0x00000000
        /*0020*/ 	.short	0x0000
        /*0022*/ 	.short	0x0000
        /*0024*/ 	.byte	0x00, 0xf5, 0x21, 0x00


	//----- nvinfo : EIATTR_SPARSE_MMA_MASK
	.align		4
.L_13:
        /*0028*/ 	.byte	0x03, 0x50
        /*002a*/ 	.short	0x0000


	//----- nvinfo : EIATTR_MAXREG_COUNT
	.align		4
        /*002c*/ 	.byte	0x03, 0x1b
        /*002e*/ 	.short	0x00ff


	//----- nvinfo : EIATTR_EXTERNS
	.align		4
        /*0030*/ 	.byte	0x04, 0x0f
        /*0032*/ 	.short	(.L_15 - .L_14)


	//   ....[0]....
	.align		4
.L_14:
        /*0034*/ 	.word	index@(vprintf)


	//----- nvinfo : EIATTR_MERCURY_ISA_VERSION
	.align		4
.L_15:
        /*0038*/ 	.byte	0x03, 0x5f
        /*003a*/ 	.short	0x0101


	//----- nvinfo : EIATTR_VRC_CTA_INIT_COUNT
	.align		4
        /*003c*/ 	.byte	0x02, 0x4a
	.zero		1
	.zero		1


	//----- nvinfo : EIATTR_SYSCALL_OFFSETS
	.align		4
        /*0040*/ 	.byte	0x04, 0x46
        /*0042*/ 	.short	(.L_17 - .L_16)


	//   ....[0]....
.L_16:
        /*0044*/ 	.word	0x000001b0


	//   ....[1]....
        /*0048*/ 	.word	0x00000250


	//   ....[2]....
        /*004c*/ 	.word	0x00000300


	//   ....[3]....
        /*0050*/ 	.word	0x000003a0


	//   ....[4]....
        /*0054*/ 	.word	0x00000450


	//   ....[5]....
        /*0058*/ 	.word	0x000004f0


	//   ....[6]....
        /*005c*/ 	.word	0x000005a0


	//   ....[7]....
        /*0060*/ 	.word	0x00000640


	//   ....[8]....
        /*0064*/ 	.word	0x000006f0


	//   ....[9]....
        /*0068*/ 	.word	0x00000790


	//   ....[10]....
        /*006c*/ 	.word	0x00000840


	//   ....[11]....
        /*0070*/ 	.word	0x000008e0


	//   ....[12]....
        /*0074*/ 	.word	0x00000990


	//   ....[13]....
        /*0078*/ 	.word	0x00000a30


	//   ....[14]....
        /*007c*/ 	.word	0x00000ae0


	//   ....[15]....
        /*0080*/ 	.word	0x00000b90


	//   ....[16]....
        /*0084*/ 	.word	0x00000c00


	//   ....[17]....
        /*0088*/ 	.word	0x00000cf0


	//   ....[18]....
        /*008c*/ 	.word	0x00000d90


	//   ....[19]....
        /*0090*/ 	.word	0x00000e40


	//   ....[20]....
        /*0094*/ 	.word	0x00000ee0


	//   ....[21]....
        /*0098*/ 	.word	0x00000f90


	//   ....[22]....
        /*009c*/ 	.word	0x00001030


	//   ....[23]....
        /*00a0*/ 	.word	0x000010e0


	//   ....[24]....
        /*00a4*/ 	.word	0x00001180


	//   ....[25]....
        /*00a8*/ 	.word	0x00001230


	//   ....[26]....
        /*00ac*/ 	.word	0x000012d0


	//   ....[27]....
        /*00b0*/ 	.word	0x00001380


	//   ....[28]....
        /*00b4*/ 	.word	0x00001420


	//   ....[29]....
        /*00b8*/ 	.word	0x000014d0


	//   ....[30]....
        /*00bc*/ 	.word	0x00001570


	//   ....[31]....
        /*00c0*/ 	.word	0x00001620


	//   ....[32]....
        /*00c4*/ 	.word	0x000016d0


	//----- nvinfo : EIATTR_EXIT_INSTR_OFFSETS
	.align		4
.L_17:
        /*00c8*/ 	.byte	0x04, 0x1c
        /*00ca*/ 	.short	(.L_19 - .L_18)


	//   ....[0]....
.L_18:
        /*00cc*/ 	.word	0x00001720


	//----- nvinfo : EIATTR_CRS_STACK_SIZE
	.align		4
.L_19:
        /*00d0*/ 	.byte	0x04, 0x1e
        /*00d2*/ 	.short	(.L_21 - .L_20)
.L_20:
        /*00d4*/ 	.word	0x00000000


	//----- nvinfo : EIATTR_CBANK_PARAM_SIZE
	.align		4
.L_21:
        /*00d8*/ 	.byte	0x03, 0x19
        /*00da*/ 	.short	0x0010


	//----- nvinfo : EIATTR_PARAM_CBANK
	.align		4
        /*00dc*/ 	.byte	0x04, 0x0a
        /*00de*/ 	.short	(.L_23 - .L_22)
	.align		4
.L_22:
        /*00e0*/ 	.word	index@(.nv.constant0._Z18countNumberInArrayPiS_)
        /*00e4*/ 	.short	0x0380
        /*00e6*/ 	.short	0x0010


	//----- nvinfo : EIATTR_SW_WAR
	.align		4
.L_23:
        /*00e8*/ 	.byte	0x04, 0x36
        /*00ea*/ 	.short	(.L_25 - .L_24)
.L_24:
        /*00ec*/ 	.word	0x00000008
.L_25:


//--------------------- .nv.callgraph             --------------------------
	.section	.nv.callgraph,"",@"SHT_CUDA_CALLGRAPH"
	.align	4
	.sectionentsize	8
	.align		4
        /*0000*/ 	.word	0x00000000
	.align		4
        /*0004*/ 	.word	0xffffffff
	.align		4
        /*0008*/ 	.word	index@(_Z18countNumberInArrayPiS_)
	.align		4
        /*000c*/ 	.word	index@(vprintf)
	.align		4
        /*0010*/ 	.word	0x00000000
	.align		4
        /*0014*/ 	.word	0xfffffffe
	.align		4
        /*0018*/ 	.word	0x00000000
	.align		4
        /*001c*/ 	.word	0xfffffffd
	.align		4
        /*0020*/ 	.word	0x00000000
	.align		4
        /*0024*/ 	.word	0xfffffffc


//--------------------- .nv.constant4             --------------------------
	.section	.nv.constant4,"a",@progbits
	.align	8
	.align		8
.nv.constant4:
        /*0000*/ 	.dword	vprintf
	.align		8
        /*0008*/ 	.dword	$str
	.align		8
        /*0010*/ 	.dword	$str$1


//--------------------- .text._Z18countNumberInArrayPiS_ --------------------------
	.section	.text._Z18countNumberInArrayPiS_,"ax",@progbits
	.align	128
        .global         _Z18countNumberInArrayPiS_
        .type           _Z18countNumberInArrayPiS_,@function
        .size           _Z18countNumberInArrayPiS_,(.L_x_36 - _Z18countNumberInArrayPiS_)
        .other          _Z18countNumberInArrayPiS_,@"STO_CUDA_ENTRY STV_DEFAULT"
_Z18countNumberInArrayPiS_:
.text._Z18countNumberInArrayPiS_:
[----:B------:R-:W0:Y:S01]  /*0000*/  LDC R1, c[0x0][0x37c] ;  /* 0x0000df00ff017b82 */ /* 0x000e220000000800 */
[----:B------:R-:W1:Y:S01]  /*0010*/  S2R R22, SR_TID.X ;  /* 0x0000000000167919 */ /* 0x000e620000002100 */
[----:B------:R-:W2:Y:S06]  /*0020*/  LDCU UR5, c[0x0][0x2fc] ;  /* 0x00005f80ff0577ac */ /* 0x000eac0008000800 */
[----:B------:R-:W3:Y:S01]  /*0030*/  S2UR UR6, SR_CTAID.X ;  /* 0x00000000000679c3 */ /* 0x000ee20000002500 */
[----:B0-----:R-:W-:Y:S01]  /*0040*/  VIADD R1, R1, 0xfffffff8 ;  /* 0xfffffff801017836 */ /* 0x001fe20000000000 */
[----:B------:R-:W-:Y:S01]  /*0050*/  BSSY.RECONVERGENT B6, `(.L_x_0) ;  /* 0x0000169000067945 */ /* 0x000fe20003800200 */
[----:B------:R-:W0:Y:S01]  /*0060*/  LDCU UR4, c[0x0][0x2f8] ;  /* 0x00005f00ff0477ac */ /* 0x000e220008000800 */
[----:B------:R-:W4:Y:S04]  /*0070*/  LDCU.64 UR36, c[0x0][0x358] ;  /* 0x00006b00ff2477ac */ /* 0x000f280008000a00 */
[----:B------:R-:W3:Y:S01]  /*0080*/  LDC R23, c[0x0][0x360] ;  /* 0x0000d800ff177b82 */ /* 0x000ee20000000800 */
[----:B0-----:R-:W-:-:S05]  /*0090*/  IADD3 R18, P1, PT, R1, UR4, RZ ;  /* 0x0000000401127c10 */ /* 0x001fca000ff3e0ff */
[----:B--2---:R-:W-:Y:S01]  /*00a0*/  IMAD.X R2, RZ, RZ, UR5, P1 ;  /* 0x00000005ff027e24 */ /* 0x004fe200088e06ff */
[----:B-1----:R-:W-:Y:S01]  /*00b0*/  ISETP.GT.U32.AND P0, PT, R22, 0xf, PT ;  /* 0x0000000f1600780c */ /* 0x002fe20003f04070 */
[----:B---3--:R-:W-:-:S12]  /*00c0*/  IMAD R23, R23, UR6, R22 ;  /* 0x0000000617177c24 */ /* 0x008fd8000f8e0216 */
[----:B----4-:R-:W-:Y:S05]  /*00d0*/  @P0 BRA `(.L_x_1) ;  /* 0x0000000800d00947 */ /* 0x010fea0003800000 */
[----:B------:R-:W0:Y:S01]  /*00e0*/  LDC.64 R16, c[0x0][0x380] ;  /* 0x0000e000ff107b82 */ /* 0x000e220000000a00 */
[----:B------:R-:W-:Y:S01]  /*00f0*/  IMAD.SHL.U32 R3, R23, 0x10, RZ ;  /* 0x0000001017037824 */ /* 0x000fe200078e00ff */
[----:B------:R-:W-:Y:S01]  /*0100*/  MOV R24, 0x0 ;  /* 0x0000000000187802 */ /* 0x000fe20000000f00 */
[----:B------:R-:W1:Y:S02]  /*0110*/  LDCU.64 UR4, c[0x4][0x8] ;  /* 0x01000100ff0477ac */ /* 0x000e640008000a00 */
[----:B0-----:R-:W-:-:S05]  /*0120*/  IMAD.WIDE R16, R3, 0x4, R16 ;  /* 0x0000000403107825 */ /* 0x001fca00078e0210 */
[----:B------:R0:W5:Y:S01]  /*0130*/  LDG.E R26, desc[UR36][R16.64] ;  /* 0x00000024101a7981 */ /* 0x000162000c1e1900 */
[----:B------:R0:W2:Y:S01]  /*0140*/  LDC.64 R8, c[0x4][R24] ;  /* 0x0100000018087b82 */ /* 0x0000a20000000a00 */
[----:B-1----:R-:W-:Y:S01]  /*0150*/  MOV R4, UR4 ;  /* 0x0000000400047c02 */ /* 0x002fe20008000f00 */
[----:B------:R-:W-:Y:S01]  /*0160*/  IMAD.U32 R5, RZ, RZ, UR5 ;  /* 0x00000005ff057e24 */ /* 0x000fe2000f8e00ff */
[----:B------:R0:W-:Y:S01]  /*0170*/  STL [R1], R22 ;  /* 0x0000001601007387 */ /* 0x0001e20000100800 */
[----:B------:R-:W-:Y:S01]  /*0180*/  IMAD.MOV.U32 R6, RZ, RZ, R18 ;  /* 0x000000ffff067224 */ /* 0x000fe200078e0012 */
[----:B------:R-:W-:-:S07]  /*0190*/  MOV R7, R2 ;  /* 0x0000000200077202 */ /* 0x000fce0000000f00 */
[----:B------:R-:W-:-:S07]  /*01a0*/  LEPC R20, `(.L_x_2) ;  /* 0x000000001014794e */ /* 0x000fce0000000000 */
[----:B0-2--5:R-:W-:Y:S05]  /*01b0*/  CALL.ABS.NOINC R8 ;  /* 0x0000000008007343 */ /* 0x025fea0003c00000 */
.L_x_2:
[----:B------:R0:W5:Y:S01]  /*01c0*/  LDG.E R19, desc[UR36][R16.64+0x4] ;  /* 0x0000042410137981 */ /* 0x000162000c1e1900 */
[----:B------:R0:W1:Y:S01]  /*01d0*/  LDC.64 R8, c[0x4][R24] ;  /* 0x0100000018087b82 */ /* 0x0000620000000a00 */
[----:B------:R-:W2:Y:S01]  /*01e0*/  LDCU.64 UR4, c[0x4][0x8] ;  /* 0x01000100ff0477ac */ /* 0x000ea20008000a00 */
[----:B------:R-:W-:Y:S01]  /*01f0*/  MOV R6, R18 ;  /* 0x0000001200067202 */ /* 0x000fe20000000f00 */
[----:B------:R0:W-:Y:S01]  /*0200*/  STL [R1], R22 ;  /* 0x0000001601007387 */ /* 0x0001e20000100800 */
[----:B------:R-:W-:Y:S02]  /*0210*/  IMAD.MOV.U32 R7, RZ, RZ, R2 ;  /* 0x000000ffff077224 */ /* 0x000fe400078e0002 */
[----:B--2---:R-:W-:Y:S02]  /*0220*/  IMAD.U32 R4, RZ, RZ, UR4 ;  /* 0x00000004ff047e24 */ /* 0x004fe4000f8e00ff */
[----:B0-----:R-:W-:-:S07]  /*0230*/  IMAD.U32 R5, RZ, RZ, UR5 ;  /* 0x00000005ff057e24 */ /* 0x001fce000f8e00ff */
[----:B------:R-:W-:-:S07]  /*0240*/  LEPC R20, `(.L_x_3) ;  /* 0x000000001014794e */ /* 0x000fce0000000000 */
[----:B-1---5:R-:W-:Y:S05]  /*0250*/  CALL.ABS.NOINC R8 ;  /* 0x0000000008007343 */ /* 0x022fea0003c00000 */
.L_x_3:
[----:B------:R-:W2:Y:S01]  /*0260*/  LDG.E R0, desc[UR36][R16.64+0x8] ;  /* 0x0000082410007981 */ /* 0x000ea2000c1e1900 */
[----:B------:R0:W1:Y:S01]  /*0270*/  LDC.64 R8, c[0x4][R24] ;  /* 0x0100000018087b82 */ /* 0x0000620000000a00 */
[----:B------:R-:W3:Y:S01]  /*0280*/  LDCU.64 UR4, c[0x4][0x8] ;  /* 0x01000100ff0477ac */ /* 0x000ee20008000a00 */
[----:B------:R-:W-:Y:S01]  /*0290*/  IMAD.MOV.U32 R6, RZ, RZ, R18 ;  /* 0x000000ffff067224 */ /* 0x000fe200078e0012 */
[----:B------:R0:W-:Y:S01]  /*02a0*/  STL [R1], R22 ;  /* 0x0000001601007387 */ /* 0x0001e20000100800 */
[----:B------:R-:W-:Y:S02]  /*02b0*/  IMAD.MOV.U32 R7, RZ, RZ, R2 ;  /* 0x000000ffff077224 */ /* 0x000fe400078e0002 */
[----:B---3--:R-:W-:Y:S01]  /*02c0*/  IMAD.U32 R4, RZ, RZ, UR4 ;  /* 0x00000004ff047e24 */ /* 0x008fe2000f8e00ff */
[----:B------:R-:W-:Y:S02]  /*02d0*/  MOV R5, UR5 ;  /* 0x0000000500057c02 */ /* 0x000fe40008000f00 */
[----:B012---:R-:W-:-:S07]  /*02e0*/  IADD3 R19, PT, PT, R0, R19, R26 ;  /* 0x0000001300137210 */ /* 0x007fce0007ffe01a */
[----:B------:R-:W-:-:S07]  /*02f0*/  LEPC R20, `(.L_x_4) ;  /* 0x000000001014794e */ /* 0x000fce0000000000 */
[----:B------:R-:W-:Y:S05]  /*0300*/  CALL.ABS.NOINC R8 ;  /* 0x0000000008007343 */ /* 0x000fea0003c00000 */
.L_x_4:
[----:B------:R0:W5:Y:S01]  /*0310*/  LDG.E R26, desc[UR36][R16.64+0xc] ;  /* 0x00000c24101a7981 */ /* 0x000162000c1e1900 */
[----:B------:R0:W1:Y:S01]  /*0320*/  LDC.64 R8, c[0x4][R24] ;  /* 0x0100000018087b82 */ /* 0x0000620000000a00 */
[----:B------:R-:W2:Y:S01]  /*0330*/  LDCU.64 UR4, c[0x4][0x8] ;  /* 0x01000100ff0477ac */ /* 0x000ea20008000a00 */
[----:B------:R-:W-:Y:S01]  /*0340*/  IMAD.MOV.U32 R6, RZ, RZ, R18 ;  /* 0x000000ffff067224 */ /* 0x000fe200078e0012 */
[----:B------:R0:W-:Y:S01]  /*0350*/  STL [R1], R22 ;  /* 0x0000001601007387 */ /* 0x0001e20000100800 */
[----:B------:R-:W-:Y:S02]  /*0360*/  MOV R7, R2 ;  /* 0x0000000200077202 */ /* 0x000fe40000000f00 */
[----:B--2---:R-:W-:Y:S01]  /*0370*/  MOV R4, UR4 ;  /* 0x0000000400047c02 */ /* 0x004fe20008000f00 */
[----:B0-----:R-:W-:-:S07]  /*0380*/  IMAD.U32 R5, RZ, RZ, UR5 ;  /* 0x00000005ff057e24 */ /* 0x001fce000f8e00ff */
[----:B------:R-:W-:-:S07]  /*0390*/  LEPC R20, `(.L_x_5) ;  /* 0x000000001014794e */ /* 0x000fce0000000000 */
[----:B-1---5:R-:W-:Y:S05]  /*03a0*/  CALL.ABS.NOINC R8 ;  /* 0x0000000008007343 */ /* 0x022fea0003c00000 */
.L_x_5:
[----:B------:R-:W2:Y:S01]  /*03b0*/  LDG.E R0, desc[UR36][R16.64+0x10] ;  /* 0x0000102410007981 */ /* 0x000ea2000c1e1900 */
[----:B------:R0:W1:Y:S01]  /*03c0*/  LDC.64 R8, c[0x4][R24] ;  /* 0x0100000018087b82 */ /* 0x0000620000000a00 */
[----:B------:R-:W3:Y:S01]  /*03d0*/  LDCU.64 UR4, c[0x4][0x8] ;  /* 0x01000100ff0477ac */ /* 0x000ee20008000a00 */
[----:B------:R-:W-:Y:S01]  /*03e0*/  MOV R6, R18 ;  /* 0x0000001200067202 */ /* 0x000fe20000000f00 */
[----:B------:R0:W-:Y:S01]  /*03f0*/  STL [R1], R22 ;  /* 0x0000001601007387 */ /* 0x0001e20000100800 */
[----:B------:R-:W-:Y:S02]  /*0400*/  IMAD.MOV.U32 R7, RZ, RZ, R2 ;  /* 0x000000ffff077224 */ /* 0x000fe400078e0002 */
[----:B---3--:R-:W-:Y:S02]  /*0410*/  IMAD.U32 R4, RZ, RZ, UR4 ;  /* 0x00000004ff047e24 */ /* 0x008fe4000f8e00ff */
[----:B------:R-:W-:Y:S01]  /*0420*/  IMAD.U32 R5, RZ, RZ, UR5 ;  /* 0x00000005ff057e24 */ /* 0x000fe2000f8e00ff */
[----:B012---:R-:W-:-:S07]  /*0430*/  IADD3 R19, PT, PT, R0, R26, R19 ;  /* 0x0000001a00137210 */ /* 0x007fce0007ffe013 */
[----:B------:R-:W-:-:S07]  /*0440*/  LEPC R20, `(.L_x_6) ;  /* 0x000000001014794e */ /* 0x000fce0000000000 */
[----:B------:R-:W-:Y:S05]  /*0450*/  CALL.ABS.NOINC R8 ;  /* 0x0000000008007343 */ /* 0x000fea0003c00000 */
.L_x_6:
[----:B------:R0:W5:Y:S01]  /*0460*/  LDG.E R26, desc[UR36][R16.64+0x14] ;  /* 0x00001424101a7981 */ /* 0x000162000c1e1900 */
[----:B------:R0:W1:Y:S01]  /*0470*/  LDC.64 R8, c[0x4][R24] ;  /* 0x0100000018087b82 */ /* 0x0000620000000a00 */
[----:B------:R-:W2:Y:S01]  /*0480*/  LDCU.64 UR4, c[0x4][0x8] ;  /* 0x01000100ff0477ac */ /* 0x000ea20008000a00 */
[----:B------:R-:W-:Y:S01]  /*0490*/  IMAD.MOV.U32 R6, RZ, RZ, R18 ;  /* 0x000000ffff067224 */ /* 0x000fe200078e0012 */
[----:B------:R0:W-:Y:S01]  /*04a0*/  STL [R1], R22 ;  /* 0x0000001601007387 */ /* 0x0001e20000100800 */
[----:B------:R-:W-:Y:S02]  /*04b0*/  IMAD.MOV.U32 R7, RZ, RZ, R2 ;  /* 0x000000ffff077224 */ /* 0x000fe400078e0002 */
[----:B--2---:R-:W-:Y:S01]  /*04c0*/  IMAD.U32 R4, RZ, RZ, UR4 ;  /* 0x00000004ff047e24 */ /* 0x004fe2000f8e00ff */
[----:B0-----:R-:W-:-:S07]  /*04d0*/  MOV R5, UR5 ;  /* 0x0000000500057c02 */ /* 0x001fce0008000f00 */
[----:B------:R-:W-:-:S07]  /*04e0*/  LEPC R20, `(.L_x_7) ;  /* 0x000000001014794e */ /* 0x000fce0000000000 */
[----:B-1---5:R-:W-:Y:S05]  /*04f0*/  CALL.ABS.NOINC R8 ;  /* 0x0000000008007343 */ /* 0x022fea0003c00000 */
.L_x_7:
[----:B------:R-:W2:Y:S01]  /*0500*/  LDG.E R0, desc[UR36][R16.64+0x18] ;  /* 0x0000182410007981 */ /* 0x000ea2000c1e1900 */
[----:B------:R0:W1:Y:S01]  /*0510*/  LDC.64 R8, c[0x4][R24] ;  /* 0x0100000018087b82 */ /* 0x0000620000000a00 */
[----:B------:R-:W3:Y:S01]  /*0520*/  LDCU.64 UR4, c[0x4][0x8] ;  /* 0x01000100ff0477ac */ /* 0x000ee20008000a00 */
[----:B------:R-:W-:Y:S01]  /*0530*/  IMAD.MOV.U32 R6, RZ, RZ, R18 ;  /* 0x000000ffff067224 */ /* 0x000fe200078e0012 */
[----:B------:R0:W-:Y:S01]  /*0540*/  STL [R1], R22 ;  /* 0x0000001601007387 */ /* 0x0001e20000100800 */
[----:B------:R-:W-:Y:S02]  /*0550*/  MOV R7, R2 ;  /* 0x0000000200077202 */ /* 0x000fe40000000f00 */
[----:B---3--:R-:W-:Y:S01]  /*0560*/  MOV R4, UR4 ;  /* 0x0000000400047c02 */ /* 0x008fe20008000f00 */
[----:B------:R-:W-:Y:S01]  /*0570*/  IMAD.U32 R5, RZ, RZ, UR5 ;  /* 0x00000005ff057e24 */ /* 0x000fe2000f8e00ff */
[----:B012---:R-:W-:-:S07]  /*0580*/  IADD3 R19, PT, PT, R0, R26, R19 ;  /* 0x0000001a00137210 */ /* 0x007fce0007ffe013 */
[----:B------:R-:W-:-:S07]  /*0590*/  LEPC R20, `(.L_x_8) ;  /* 0x000000001014794e */ /* 0x000fce0000000000 */
[----:B------:R-:W-:Y:S05]  /*05a0*/  CALL.ABS.NOINC R8 ;  /* 0x0000000008007343 */ /* 0x000fea0003c00000 */
.L_x_8:
        /* <DEDUP_REMOVED lines=10> */
.L_x_9:
        /* <DEDUP_REMOVED lines=11> */
.L_x_10:
        /* <DEDUP_REMOVED lines=10> */
.L_x_11:
        /* <DEDUP_REMOVED lines=11> */
.L_x_12:
        /* <DEDUP_REMOVED lines=10> */
.L_x_13:
        /* <DEDUP_REMOVED lines=11> */
.L_x_14:
        /* <DEDUP_REMOVED lines=10> */
.L_x_15:
        /* <DEDUP_REMOVED lines=11> */
.L_x_16:
        /* <DEDUP_REMOVED lines=8> */
[----:B012---:R-:W-:-:S07]  /*0b70*/  IADD3 R19, PT, PT, R19, R16, RZ ;  /* 0x0000001013137210 */ /* 0x007fce0007ffe0ff */
[----:B------:R-:W-:-:S07]  /*0b80*/  LEPC R20, `(.L_x_17) ;  /* 0x000000001014794e */ /* 0x000fce0000000000 */
[----:B------:R-:W-:Y:S05]  /*0b90*/  CALL.ABS.NOINC R8 ;  /* 0x0000000008007343 */ /* 0x000fea0003c00000 */
.L_x_17:
[----:B------:R-:W0:Y:S01]  /*0ba0*/  LDC.64 R24, c[0x4][R24] ;  /* 0x0100000018187b82 */ /* 0x000e220000000a00 */
[----:B------:R-:W1:Y:S01]  /*0bb0*/  LDCU.64 UR4, c[0x4][0x10] ;  /* 0x01000200ff0477ac */ /* 0x000e620008000a00 */
[----:B------:R-:W-:Y:S01]  /*0bc0*/  CS2R R6, SRZ ;  /* 0x0000000000067805 */ /* 0x000fe2000001ff00 */
[----:B-1----:R-:W-:Y:S01]  /*0bd0*/  IMAD.U32 R4, RZ, RZ, UR4 ;  /* 0x00000004ff047e24 */ /* 0x002fe2000f8e00ff */
[----:B------:R-:W-:-:S07]  /*0be0*/  MOV R5, UR5 ;  /* 0x0000000500057c02 */ /* 0x000fce0008000f00 */
[----:B------:R-:W-:-:S07]  /*0bf0*/  LEPC R20, `(.L_x_18) ;  /* 0x000000001014794e */ /* 0x000fce0000000000 */
[----:B0-----:R-:W-:Y:S05]  /*0c00*/  CALL.ABS.NOINC R24 ;  /* 0x0000000018007343 */ /* 0x001fea0003c00000 */
.L_x_18:
[----:B------:R-:W-:Y:S05]  /*0c10*/  BRA `(.L_x_19) ;  /* 0x0000000800b07947 */ /* 0x000fea0003800000 */
.L_x_1:
[----:B------:R-:W0:Y:S01]  /*0c20*/  LDC.64 R16, c[0x0][0x380] ;  /* 0x0000e000ff107b82 */ /* 0x000e220000000a00 */
[----:B------:R-:W-:Y:S01]  /*0c30*/  IMAD.SHL.U32 R3, R23, 0x10, RZ ;  /* 0x0000001017037824 */ /* 0x000fe200078e00ff */
[----:B------:R-:W-:Y:S01]  /*0c40*/  MOV R24, 0x0 ;  /* 0x0000000000187802 */ /* 0x000fe20000000f00 */
[----:B------:R-:W1:Y:S02]  /*0c50*/  LDCU.64 UR4, c[0x4][0x8] ;  /* 0x01000100ff0477ac */ /* 0x000e640008000a00 */
[----:B0-----:R-:W-:-:S05]  /*0c60*/  IMAD.WIDE R16, R3, 0x4, R16 ;  /* 0x0000000403107825 */ /* 0x001fca00078e0210 */
[----:B------:R0:W5:Y:S01]  /*0c70*/  LDG.E R26, desc[UR36][R16.64] ;  /* 0x00000024101a7981 */ /* 0x000162000c1e1900 */
[----:B------:R0:W2:Y:S01]  /*0c80*/  LDC.64 R8, c[0x4][R24] ;  /* 0x0100000018087b82 */ /* 0x0000a20000000a00 */
[----:B-1----:R-:W-:Y:S01]  /*0c90*/  IMAD.U32 R4, RZ, RZ, UR4 ;  /* 0x00000004ff047e24 */ /* 0x002fe2000f8e00ff */
[----:B------:R-:W-:Y:S01]  /*0ca0*/  MOV R5, UR5 ;  /* 0x0000000500057c02 */ /* 0x000fe20008000f00 */
[----:B------:R0:W-:Y:S01]  /*0cb0*/  STL [R1], R22 ;  /* 0x0000001601007387 */ /* 0x0001e20000100800 */
[----:B------:R-:W-:Y:S02]  /*0cc0*/  IMAD.MOV.U32 R6, RZ, RZ, R18 ;  /* 0x000000ffff067224 */ /* 0x000fe400078e0012 */
[----:B------:R-:W-:-:S07]  /*0cd0*/  IMAD.MOV.U32 R7, RZ, RZ, R2 ;  /* 0x000000ffff077224 */ /* 0x000fce00078e0002 */
[----:B------:R-:W-:-:S07]  /*0ce0*/  LEPC R20, `(.L_x_20) ;  /* 0x000000001014794e */ /* 0x000fce0000000000 */
[----:B0-2--5:R-:W-:Y:S05]  /*0cf0*/  CALL.ABS.NOINC R8 ;  /* 0x0000000008007343 */ /* 0x025fea0003c00000 */
.L_x_20:
        /* <DEDUP_REMOVED lines=10> */
.L_x_21:
        /* <DEDUP_REMOVED lines=11> */
.L_x_22:
        /* <DEDUP_REMOVED lines=10> */
.L_x_23:
        /* <DEDUP_REMOVED lines=11> */
.L_x_24:
        /* <DEDUP_REMOVED lines=10> */
.L_x_25:
        /* <DEDUP_REMOVED lines=11> */
.L_x_26:
        /* <DEDUP_REMOVED lines=10> */
.L_x_27:
        /* <DEDUP_REMOVED lines=11> */
.L_x_28:
        /* <DEDUP_REMOVED lines=10> */
.L_x_29:
        /* <DEDUP_REMOVED lines=11> */
.L_x_30:
        /* <DEDUP_REMOVED lines=10> */
.L_x_31:
        /* <DEDUP_REMOVED lines=11> */
.L_x_32:
        /* <DEDUP_REMOVED lines=10> */
.L_x_33:
        /* <DEDUP_REMOVED lines=11> */
.L_x_34:
[----:B------:R-:W2:Y:S01]  /*1630*/  LDG.E R16, desc[UR36][R16.64+0x3c] ;  /* 0x00003c2410107981 */ /* 0x000ea2000c1e1900 */
[----:B------:R-:W0:Y:S01]  /*1640*/  LDC.64 R24, c[0x4][R24] ;  /* 0x0100000018187b82 */ /* 0x000e220000000a00 */
[----:B------:R-:W1:Y:S01]  /*1650*/  LDCU.64 UR4, c[0x4][0x8] ;  /* 0x01000100ff0477ac */ /* 0x000e620008000a00 */
[----:B------:R-:W-:Y:S01]  /*1660*/  IMAD.MOV.U32 R6, RZ, RZ, R18 ;  /* 0x000000ffff067224 */ /* 0x000fe200078e0012 */
[----:B------:R3:W-:Y:S01]  /*1670*/  STL [R1], R22 ;  /* 0x0000001601007387 */ /* 0x0007e20000100800 */
[----:B------:R-:W-:Y:S02]  /*1680*/  MOV R7, R2 ;  /* 0x0000000200077202 */ /* 0x000fe40000000f00 */
[----:B-1----:R-:W-:Y:S01]  /*1690*/  MOV R4, UR4 ;  /* 0x0000000400047c02 */ /* 0x002fe20008000f00 */
[----:B------:R-:W-:Y:S02]  /*16a0*/  IMAD.U32 R5, RZ, RZ, UR5 ;  /* 0x00000005ff057e24 */ /* 0x000fe4000f8e00ff */
[----:B0-23--:R-:W-:-:S07]  /*16b0*/  IMAD.IADD R19, R19, 0x1, R16 ;  /* 0x0000000113137824 */ /* 0x00dfce00078e0210 */
[----:B------:R-:W-:-:S07]  /*16c0*/  LEPC R20, `(.L_x_19) ;  /* 0x000000001014794e */ /* 0x000fce0000000000 */
[----:B------:R-:W-:Y:S05]  /*16d0*/  CALL.ABS.NOINC R24 ;  /* 0x0000000018007343 */ /* 0x000fea0003c00000 */
.L_x_19:
[----:B------:R-:W-:Y:S05]  /*16e0*/  BSYNC.RECONVERGENT B6 ;  /* 0x0000000000067941 */ /* 0x000fea0003800200 */
.L_x_0:
[----:B------:R-:W0:Y:S02]  /*16f0*/  LDC.64 R2, c[0x0][0x388] ;  /* 0x0000e200ff027b82 */ /* 0x000e240000000a00 */
[----:B0-----:R-:W-:-:S05]  /*1700*/  IMAD.WIDE R2, R23, 0x4, R2 ;  /* 0x0000000417027825 */ /* 0x001fca00078e0202 */
[----:B------:R-:W-:Y:S01]  /*1710*/  REDG.E.ADD.STRONG.GPU desc[UR36][R2.64], R19 ;  /* 0x000000130200798e */ /* 0x000fe2000c12e124 */
[----:B------:R-:W-:Y:S05]  /*1720*/  EXIT ;  /* 0x000000000000794d */ /* 0x000fea0003800000 */
.L_x_35:
[----:B------:R-:W-:-:S00]  /*1730*/  BRA `(.L_x_35) ;  /* 0xfffffffc00fc7947 */ /* 0x000fc0000383ffff */
[----:B------:R-:W-:-:S00]  /*1740*/  NOP ;  /* 0x0000000000007918 */ /* 0x000fc00000000000 */
        /* <DEDUP_REMOVED lines=11> */
.L_x_36:


//--------------------- .nv.global.init           --------------------------
	.section	.nv.global.init,"aw",@progbits
.nv.global.init:
	.type		$str$1,@object
	.size		$str$1,($str - $str$1)
$str$1:
        /*0000*/ 	.byte	0x0a, 0x00
	.type		$str,@object
	.size		$str,(.L_0 - $str)
$str:
        /*0002*/ 	.byte	0x25, 0x33, 0x64, 0x20, 0x00
.L_0:


//--------------------- .nv.shared.reserved.0     --------------------------
	.section	.nv.shared.reserved.0,"aw",@nobits
	.weak		__nv_reservedSMEM_offset_0_alias
	.size		__nv_reservedSMEM_offset_0_alias, 0, 64
	.other		__nv_reservedSMEM_offset_0_alias,@"STO_CUDA_RESERVED_SHARED STV_DEFAULT"
__nv_reservedSMEM_offset_0_alias:
	.zero		0
	.zero		64


//--------------------- .nv.constant0._Z18countNumberInArrayPiS_ --------------------------
	.section	.nv.constant0._Z18countNumberInArrayPiS_,"a",@progbits
	.sectionflags	@""
	.align	4
.nv.constant0._Z18countNumberInArrayPiS_:
	.zero		912


//--------------------- SYMBOLS --------------------------

	.type		.nv.reservedSmem.offset0,@object
	.size		.nv.reservedSmem.offset0,0x4
	.type		vprintf,@function
